	.headerflags	@"EF_CUDA_TEXMODE_UNIFIED EF_CUDA_64BIT_ADDRESS EF_CUDA_SM86 EF_CUDA_VIRTUAL_SM(EF_CUDA_SM86)"
	.elftype	@"ET_EXEC"


//--------------------- .nv.info                  --------------------------
	.section	.nv.info,"",@"SHT_CUDA_INFO"
	.align	4


	//----- nvinfo : EIATTR_REGCOUNT
	.align		4
        /*0000*/ 	.byte	0x04, 0x2f
        /*0002*/ 	.short	(.L_2 - .L_1)
	.align		4
.L_1:
        /*0004*/ 	.word	index@(triton_red_fused__to_copy_add_mul_native_layer_norm_18)
        /*0008*/ 	.word	0x00000022


	//----- nvinfo : EIATTR_MIN_STACK_SIZE
	.align		4
.L_2:
        /*000c*/ 	.byte	0x04, 0x12
        /*000e*/ 	.short	(.L_4 - .L_3)
	.align		4
.L_3:
        /*0010*/ 	.word	index@(triton_red_fused__to_copy_add_mul_native_layer_norm_18)
        /*0014*/ 	.word	0x00000000


	//----- nvinfo : EIATTR_FRAME_SIZE
	.align		4
.L_4:
        /*0018*/ 	.byte	0x04, 0x11
        /*001a*/ 	.short	(.L_6 - .L_5)
	.align		4
.L_5:
        /*001c*/ 	.word	index@(triton_red_fused__to_copy_add_mul_native_layer_norm_18)
        /*0020*/ 	.word	0x00000000


	//----- nvinfo : EIATTR_MIN_STACK_SIZE
	.align		4
.L_6:
        /*0024*/ 	.byte	0x04, 0x12
        /*0026*/ 	.short	(.L_8 - .L_7)
	.align		4
.L_7:
        /*0028*/ 	.word	index@(triton_red_fused__to_copy_add_mul_native_layer_norm_18)
        /*002c*/ 	.word	0x00000000
.L_8:


//--------------------- .nv.info.triton_red_fused__to_copy_add_mul_native_layer_norm_18 --------------------------
	.section	.nv.info.triton_red_fused__to_copy_add_mul_native_layer_norm_18,"",@"SHT_CUDA_INFO"
	.sectionflags	@""
	.align	4


	//----- nvinfo : EIATTR_CUDA_API_VERSION
	.align		4
        /*0000*/ 	.byte	0x04, 0x37
        /*0002*/ 	.short	(.L_10 - .L_9)
.L_9:
        /*0004*/ 	.word	0x0000007c


	//----- nvinfo : EIATTR_SW2861232_WAR
	.align		4
.L_10:
        /*0008*/ 	.byte	0x01, 0x35
	.zero		2


	//----- nvinfo : EIATTR_PARAM_CBANK
	.align		4
        /*000c*/ 	.byte	0x04, 0x0a
        /*000e*/ 	.short	(.L_12 - .L_11)
	.align		4
.L_11:
        /*0010*/ 	.word	index@(.nv.constant0.triton_red_fused__to_copy_add_mul_native_layer_norm_18)
        /*0014*/ 	.short	0x0160
        /*0016*/ 	.short	0x0060


	//----- nvinfo : EIATTR_CBANK_PARAM_SIZE
	.align		4
.L_12:
        /*0018*/ 	.byte	0x03, 0x19
        /*001a*/ 	.short	0x0060


	//----- nvinfo : EIATTR_KPARAM_INFO
	.align		4
        /*001c*/ 	.byte	0x04, 0x17
        /*001e*/ 	.short	(.L_14 - .L_13)
.L_13:
        /*0020*/ 	.word	0x00000000
        /*0024*/ 	.short	0x000c
        /*0026*/ 	.short	0x0058
        /*0028*/ 	.byte	0x00, 0xf4, 0x21, 0x00


	//----- nvinfo : EIATTR_KPARAM_INFO
	.align		4
.L_14:
        /*002c*/ 	.byte	0x04, 0x17
        /*002e*/ 	.short	(.L_16 - .L_15)
.L_15:
        /*0030*/ 	.word	0x00000000
        /*0034*/ 	.short	0x000b
        /*0036*/ 	.short	0x0054
        /*0038*/ 	.byte	0x00, 0xf0, 0x11, 0x00


	//----- nvinfo : EIATTR_KPARAM_INFO
	.align		4
.L_16:
        /*003c*/ 	.byte	0x04, 0x17
        /*003e*/ 	.short	(.L_18 - .L_17)
.L_17:
        /*0040*/ 	.word	0x00000000
        /*0044*/ 	.short	0x000a
        /*0046*/ 	.short	0x0050
        /*0048*/ 	.byte	0x00, 0xf0, 0x11, 0x00


	//----- nvinfo : EIATTR_KPARAM_INFO
	.align		4
.L_18:
        /*004c*/ 	.byte	0x04, 0x17
        /*004e*/ 	.short	(.L_20 - .L_19)
.L_19:
        /*0050*/ 	.word	0x00000000
        /*0054*/ 	.short	0x0009
        /*0056*/ 	.short	0x0048
        /*0058*/ 	.byte	0x00, 0xf4, 0x21, 0x00


	//----- nvinfo : EIATTR_KPARAM_INFO
	.align		4
.L_20:
        /*005c*/ 	.byte	0x04, 0x17
        /*005e*/ 	.short	(.L_22 - .L_21)
.L_21:
        /*0060*/ 	.word	0x00000000
        /*0064*/ 	.short	0x0008
        /*0066*/ 	.short	0x0040
        /*0068*/ 	.byte	0x00, 0xf4, 0x21, 0x00


	//----- nvinfo : EIATTR_KPARAM_INFO
	.align		4
.L_22:
        /*006c*/ 	.byte	0x04, 0x17
        /*006e*/ 	.short	(.L_24 - .L_23)
.L_23:
        /*0070*/ 	.word	0x00000000
        /*0074*/ 	.short	0x0007
        /*0076*/ 	.short	0x0038
        /*0078*/ 	.byte	0x00, 0xf4, 0x21, 0x00


	//----- nvinfo : EIATTR_KPARAM_INFO
	.align		4
.L_24:
        /*007c*/ 	.byte	0x04, 0x17
        /*007e*/ 	.short	(.L_26 - .L_25)
.L_25:
        /*0080*/ 	.word	0x00000000
        /*0084*/ 	.short	0x0006
        /*0086*/ 	.short	0x0030
        /*0088*/ 	.byte	0x00, 0xf4, 0x21, 0x00


	//----- nvinfo : EIATTR_KPARAM_INFO
	.align		4
.L_26:
        /*008c*/ 	.byte	0x04, 0x17
        /*008e*/ 	.short	(.L_28 - .L_27)
.L_27:
        /*0090*/ 	.word	0x00000000
        /*0094*/ 	.short	0x0005
        /*0096*/ 	.short	0x0028
        /*0098*/ 	.byte	0x00, 0xf4, 0x21, 0x00


	//----- nvinfo : EIATTR_KPARAM_INFO
	.align		4
.L_28:
        /*009c*/ 	.byte	0x04, 0x17
        /*009e*/ 	.short	(.L_30 - .L_29)
.L_29:
        /*00a0*/ 	.word	0x00000000
        /*00a4*/ 	.short	0x0004
        /*00a6*/ 	.short	0x0020
        /*00a8*/ 	.byte	0x00, 0xf4, 0x21, 0x00


	//----- nvinfo : EIATTR_KPARAM_INFO
	.align		4
.L_30:
        /*00ac*/ 	.byte	0x04, 0x17
        /*00ae*/ 	.short	(.L_32 - .L_31)
.L_31:
        /*00b0*/ 	.word	0x00000000
        /*00b4*/ 	.short	0x0003
        /*00b6*/ 	.short	0x0018
        /*00b8*/ 	.byte	0x00, 0xf4, 0x21, 0x00


	//----- nvinfo : EIATTR_KPARAM_INFO
	.align		4
.L_32:
        /*00bc*/ 	.byte	0x04, 0x17
        /*00be*/ 	.short	(.L_34 - .L_33)
.L_33:
        /*00c0*/ 	.word	0x00000000
        /*00c4*/ 	.short	0x0002
        /*00c6*/ 	.short	0x0010
        /*00c8*/ 	.byte	0x00, 0xf4, 0x21, 0x00


	//----- nvinfo : EIATTR_KPARAM_INFO
	.align		4
.L_34:
        /*00cc*/ 	.byte	0x04, 0x17
        /*00ce*/ 	.short	(.L_36 - .L_35)
.L_35:
        /*00d0*/ 	.word	0x00000000
        /*00d4*/ 	.short	0x0001
        /*00d6*/ 	.short	0x0008
        /*00d8*/ 	.byte	0x00, 0xf4, 0x21, 0x00


	//----- nvinfo : EIATTR_KPARAM_INFO
	.align		4
.L_36:
        /*00dc*/ 	.byte	0x04, 0x17
        /*00de*/ 	.short	(.L_38 - .L_37)
.L_37:
        /*00e0*/ 	.word	0x00000000
        /*00e4*/ 	.short	0x0000
        /*00e6*/ 	.short	0x0000
        /*00e8*/ 	.byte	0x00, 0xf4, 0x21, 0x00


	//----- nvinfo : EIATTR_MAXREG_COUNT
	.align		4
.L_38:
        /*00ec*/ 	.byte	0x03, 0x1b
        /*00ee*/ 	.short	0x0080


	//----- nvinfo : EIATTR_COOP_GROUP_MASK_REGIDS
	.align		4
        /*00f0*/ 	.byte	0x04, 0x29
        /*00f2*/ 	.short	(.L_40 - .L_39)


	//   ....[0]....
.L_39:
        /*00f4*/ 	.word	0xffffffff


	//   ....[1]....
        /*00f8*/ 	.word	0xffffffff


	//   ....[2]....
        /*00fc*/ 	.word	0xffffffff


	//   ....[3]....
        /*0100*/ 	.word	0xffffffff


	//   ....[4]....
        /*0104*/ 	.word	0xffffffff


	//   ....[5]....
        /*0108*/ 	.word	0xffffffff


	//   ....[6]....
        /*010c*/ 	.word	0xffffffff


	//   ....[7]....
        /*0110*/ 	.word	0xffffffff


	//   ....[8]....
        /*0114*/ 	.word	0xffffffff


	//   ....[9]....
        /*0118*/ 	.word	0xffffffff


	//   ....[10]....
        /*011c*/ 	.word	0xffffffff


	//   ....[11]....
        /*0120*/ 	.word	0xffffffff


	//   ....[12]....
        /*0124*/ 	.word	0xffffffff


	//   ....[13]....
        /*0128*/ 	.word	0xffffffff


	//   ....[14]....
        /*012c*/ 	.word	0xffffffff


	//   ....[15]....
        /*0130*/ 	.word	0xffffffff


	//   ....[16]....
        /*0134*/ 	.word	0xffffffff


	//   ....[17]....
        /*0138*/ 	.word	0xffffffff


	//   ....[18]....
        /*013c*/ 	.word	0xffffffff


	//   ....[19]....
        /*0140*/ 	.word	0xffffffff


	//   ....[20]....
        /*0144*/ 	.word	0xffffffff


	//   ....[21]....
        /*0148*/ 	.word	0xffffffff


	//   ....[22]....
        /*014c*/ 	.word	0xffffffff


	//   ....[23]....
        /*0150*/ 	.word	0xffffffff


	//   ....[24]....
        /*0154*/ 	.word	0xffffffff


	//   ....[25]....
        /*0158*/ 	.word	0xffffffff


	//   ....[26]....
        /*015c*/ 	.word	0xffffffff


	//----- nvinfo : EIATTR_COOP_GROUP_INSTR_OFFSETS
	.align		4
.L_40:
        /*0160*/ 	.byte	0x04, 0x28
        /*0162*/ 	.short	(.L_42 - .L_41)


	//   ....[0]....
.L_41:
        /*0164*/ 	.word	0x00000390


	//   ....[1]....
        /*0168*/ 	.word	0x00000690


	//   ....[2]....
        /*016c*/ 	.word	0x00000730


	//   ....[3]....
        /*0170*/ 	.word	0x00000780


	//   ....[4]....
        /*0174*/ 	.word	0x00000800


	//   ....[5]....
        /*0178*/ 	.word	0x00000880


	//   ....[6]....
        /*017c*/ 	.word	0x000008d0


	//   ....[7]....
        /*0180*/ 	.word	0x00000930


	//   ....[8]....
        /*0184*/ 	.word	0x000009e0


	//   ....[9]....
        /*0188*/ 	.word	0x00000a20


	//   ....[10]....
        /*018c*/ 	.word	0x00000a60


	//   ....[11]....
        /*0190*/ 	.word	0x00000b30


	//   ....[12]....
        /*0194*/ 	.word	0x00000b80


	//   ....[13]....
        /*0198*/ 	.word	0x00000c40


	//   ....[14]....
        /*019c*/ 	.word	0x00000ca0


	//   ....[15]....
        /*01a0*/ 	.word	0x00000e30


	//   ....[16]....
        /*01a4*/ 	.word	0x00000e40


	//   ....[17]....
        /*01a8*/ 	.word	0x00000e80


	//   ....[18]....
        /*01ac*/ 	.word	0x00000ec0


	//   ....[19]....
        /*01b0*/ 	.word	0x00000f70


	//   ....[20]....
        /*01b4*/ 	.word	0x00001030


	//   ....[21]....
        /*01b8*/ 	.word	0x00001050


	//   ....[22]....
        /*01bc*/ 	.word	0x000010e0


	//   ....[23]....
        /*01c0*/ 	.word	0x00001160


	//   ....[24]....
        /*01c4*/ 	.word	0x000011a0


	//   ....[25]....
        /*01c8*/ 	.word	0x00001270


	//   ....[26]....
        /*01cc*/ 	.word	0x000012c0


	//----- nvinfo : EIATTR_EXIT_INSTR_OFFSETS
	.align		4
.L_42:
        /*01d0*/ 	.byte	0x04, 0x1c
        /*01d2*/ 	.short	(.L_44 - .L_43)


	//   ....[0]....
.L_43:
        /*01d4*/ 	.word	0x00001730


	//   ....[1]....
        /*01d8*/ 	.word	0x00001750


	//----- nvinfo : EIATTR_REQNTID
	.align		4
.L_44:
        /*01dc*/ 	.byte	0x04, 0x10
        /*01de*/ 	.short	(.L_46 - .L_45)
.L_45:
        /*01e0*/ 	.word	0x00000200
        /*01e4*/ 	.word	0x00000001
        /*01e8*/ 	.word	0x00000001
.L_46:


//--------------------- .nv.callgraph             --------------------------
	.section	.nv.callgraph,"",@"SHT_CUDA_CALLGRAPH"
	.align	4
	.sectionentsize	8
	.align		4
        /*0000*/ 	.word	0x00000000
	.align		4
        /*0004*/ 	.word	0xffffffff
	.align		4
        /*0008*/ 	.word	0x00000000
	.align		4
        /*000c*/ 	.word	0xfffffffe
	.align		4
        /*0010*/ 	.word	0x00000000
	.align		4
        /*0014*/ 	.word	0xfffffffd
	.align		4
        /*0018*/ 	.word	0x00000000
	.align		4
        /*001c*/ 	.word	0xfffffffc


//--------------------- .nv.rel.action            --------------------------
	.section	.nv.rel.action,"",@"SHT_CUDA_RELOCINFO"
	.align	8
	.sectionentsize	8
        /*0000*/ 	.byte	0x73, 0x00, 0x00, 0x00, 0x00, 0x00, 0x00, 0x00, 0x00, 0x00, 0x00, 0x11, 0x25, 0x00, 0x05, 0x36


//--------------------- .nv.constant4             --------------------------
	.section	.nv.constant4,"a",@progbits
	.align	8
	.align		8
.nv.constant4:
        /*0000*/ 	.dword	_$_str


//--------------------- .nv.constant0.triton_red_fused__to_copy_add_mul_native_layer_norm_18 --------------------------
	.section	.nv.constant0.triton_red_fused__to_copy_add_mul_native_layer_norm_18,"a",@progbits
	.sectionflags	@""
	.align	4
.nv.constant0.triton_red_fused__to_copy_add_mul_native_layer_norm_18:
	.zero		448


//--------------------- .text.triton_red_fused__to_copy_add_mul_native_layer_norm_18 --------------------------
	.section	.text.triton_red_fused__to_copy_add_mul_native_layer_norm_18,"ax",@progbits
	.sectionflags	@"SHF_BARRIERS=1"
	.sectioninfo	@"SHI_REGISTERS=34"
	.align	128
        .global         triton_red_fused__to_copy_add_mul_native_layer_norm_18
        .type           triton_red_fused__to_copy_add_mul_native_layer_norm_18,@function
        .size           triton_red_fused__to_copy_add_mul_native_layer_norm_18,(.L_x_1 - triton_red_fused__to_copy_add_mul_native_layer_norm_18)
        .other          triton_red_fused__to_copy_add_mul_native_layer_norm_18,@"STO_CUDA_ENTRY STV_DEFAULT"
triton_red_fused__to_copy_add_mul_native_layer_norm_18:
.text.triton_red_fused__to_copy_add_mul_native_layer_norm_18:
[----:B------:R-:W-:Y:S02]  /*0000*/  MOV R1, c[0x0][0x28] ;  /* 0x00000a0000017a02 */ /* 0x000fe40000000f00 */
[----:B------:R-:W0:Y:S01]  /*0010*/  S2R R12, SR_TID.X ;  /* 0x00000000000c7919 */ /* 0x000e220000002100 */
[----:B------:R-:W-:Y:S01]  /*0020*/  MOV R11, 0x2 ;  /* 0x00000002000b7802 */ /* 0x000fe20000000f00 */
[----:B------:R-:W-:Y:S01]  /*0030*/  CS2R R6, SRZ ;  /* 0x0000000000067805 */ /* 0x000fe2000001ff00 */
[----:B------:R-:W-:Y:S01]  /*0040*/  CS2R R8, SRZ ;  /* 0x0000000000087805 */ /* 0x000fe2000001ff00 */
[----:B------:R-:W1:Y:S01]  /*0050*/  S2R R13, SR_CTAID.X ;  /* 0x00000000000d7919 */ /* 0x000e620000002500 */
[----:B------:R-:W-:Y:S01]  /*0060*/  ULDC.64 UR4, c[0x0][0x118] ;  /* 0x0000460000047ab9 */ /* 0x000fe20000000a00 */
[----:B0-----:R-:W-:-:S04]  /*0070*/  SHF.L.U32 R0, R12, 0x2, RZ ;  /* 0x000000020c007819 */ /* 0x001fc800000006ff */
[----:B------:R-:W-:Y:S02]  /*0080*/  LOP3.LUT R0, R0, 0x7fc, RZ, 0xc0, !PT ;  /* 0x000007fc00007812 */ /* 0x000fe400078ec0ff */
[----:B-1----:R-:W-:Y:S02]  /*0090*/  SHF.R.S32.HI R2, RZ, 0x1f, R13 ;  /* 0x0000001fff027819 */ /* 0x002fe4000001140d */
[----:B------:R-:W-:Y:S01]  /*00a0*/  ISETP.GE.U32.AND P1, PT, R0, 0x480, PT ;  /* 0x000004800000780c */ /* 0x000fe20003f26070 */
[----:B------:R-:W-:Y:S01]  /*00b0*/  IMAD R14, R13, 0x480, R0 ;  /* 0x000004800d0e7824 */ /* 0x000fe200078e0200 */
[----:B------:R-:W-:Y:S01]  /*00c0*/  LEA.HI R2, R2, R13, RZ, 0xc ;  /* 0x0000000d02027211 */ /* 0x000fe200078f60ff */
[----:B------:R-:W-:-:S04]  /*00d0*/  IMAD.WIDE.U32 R20, R0, R11, c[0x0][0x180] ;  /* 0x0000600000147625 */ /* 0x000fc800078e000b */
[----:B------:R-:W-:Y:S01]  /*00e0*/  IMAD.WIDE R18, R14, R11, c[0x0][0x178] ;  /* 0x00005e000e127625 */ /* 0x000fe200078e020b */
[----:B------:R-:W-:Y:S01]  /*00f0*/  SHF.R.S32.HI R3, RZ, 0xc, R2 ;  /* 0x0000000cff037819 */ /* 0x000fe20000011402 */
[----:B------:R-:W-:-:S04]  /*0100*/  CS2R R4, SRZ ;  /* 0x0000000000047805 */ /* 0x000fc8000001ff00 */
[----:B------:R0:W2:Y:S01]  /*0110*/  @!P1 LDG.E.EL.64 R6, [R20.64] ;  /* 0x0000000414069981 */ /* 0x0000a2000c2e1b00 */
[----:B------:R-:W-:-:S03]  /*0120*/  IMAD R10, R3, 0x1b00, R0 ;  /* 0x00001b00030a7824 */ /* 0x000fc600078e0200 */
[----:B------:R1:W3:Y:S01]  /*0130*/  @!P1 LDG.E.EF.64 R8, [R18.64] ;  /* 0x0000000412089981 */ /* 0x0002e2000c0e1b00 */
[----:B------:R-:W-:Y:S01]  /*0140*/  IMAD.WIDE R22, R14, R11, c[0x0][0x168] ;  /* 0x00005a000e167625 */ /* 0x000fe200078e020b */
[----:B------:R-:W-:-:S03]  /*0150*/  CS2R R2, SRZ ;  /* 0x0000000000027805 */ /* 0x000fc6000001ff00 */
[----:B------:R-:W-:Y:S01]  /*0160*/  IMAD.WIDE R24, R10, R11, c[0x0][0x170] ;  /* 0x00005c000a187625 */ /* 0x000fe200078e020b */
[----:B------:R4:W5:Y:S04]  /*0170*/  @!P1 LDG.E.EF.64 R4, [R22.64] ;  /* 0x0000000416049981 */ /* 0x000968000c0e1b00 */
[----:B------:R4:W5:Y:S01]  /*0180*/  @!P1 LDG.E.EL.64 R2, [R24.64] ;  /* 0x0000000418029981 */ /* 0x000962000c2e1b00 */
[----:B0-----:R-:W-:Y:S02]  /*0190*/  FSEL R20, RZ, 2, P1 ;  /* 0x40000000ff147808 */ /* 0x001fe40000800000 */
[----:B-1----:R-:W-:Y:S02]  /*01a0*/  FSEL R19, RZ, 3, P1 ;  /* 0x40400000ff137808 */ /* 0x002fe40000800000 */
[C---:B------:R-:W-:Y:S01]  /*01b0*/  FSETP.GEU.AND P0, PT, R20.reuse, 1.175494350822287508e-38, PT ;  /* 0x008000001400780b */ /* 0x040fe20003f0e000 */
[----:B------:R-:W-:Y:S01]  /*01c0*/  FMUL R21, R20, 16777216 ;  /* 0x4b80000014157820 */ /* 0x000fe20000400000 */
[----:B------:R-:W-:Y:S01]  /*01d0*/  ISETP.LT.U32.AND P3, PT, R0, 0x480, PT ;  /* 0x000004800000780c */ /* 0x000fe20003f61070 */
[C---:B------:R-:W-:Y:S01]  /*01e0*/  FMUL R26, R19.reuse, 16777216 ;  /* 0x4b800000131a7820 */ /* 0x040fe20000400000 */
[----:B------:R-:W-:-:S02]  /*01f0*/  FSETP.GEU.AND P2, PT, R19, 1.175494350822287508e-38, PT ;  /* 0x008000001300780b */ /* 0x000fc40003f4e000 */
[----:B------:R-:W-:Y:S02]  /*0200*/  FSEL R18, R21, R20, !P0 ;  /* 0x0000001415127208 */ /* 0x000fe40004000000 */
[----:B------:R-:W-:Y:S02]  /*0210*/  SEL R21, RZ, 0x3f800000, !P3 ;  /* 0x3f800000ff157807 */ /* 0x000fe40005800000 */
[----:B------:R-:W-:Y:S02]  /*0220*/  FSEL R29, R26, R19, !P2 ;  /* 0x000000131a1d7208 */ /* 0x000fe40005000000 */
[----:B------:R-:W0:Y:S01]  /*0230*/  MUFU.RCP R18, R18 ;  /* 0x0000001200127308 */ /* 0x000e220000001000 */
[----:B------:R-:W-:Y:S01]  /*0240*/  FMUL R0, R21, 16777216 ;  /* 0x4b80000015007820 */ /* 0x000fe20000400000 */
[----:B------:R-:W-:-:S04]  /*0250*/  FSETP.NEU.AND P3, PT, R19, RZ, PT ;  /* 0x000000ff1300720b */ /* 0x000fc80003f6d000 */
[CC--:B------:R-:W-:Y:S02]  /*0260*/  FSEL R27, R0.reuse, R21.reuse, !P0 ;  /* 0x00000015001b7208 */ /* 0x0c0fe40004000000 */
[----:B----4-:R-:W1:Y:S01]  /*0270*/  MUFU.RCP R22, R29 ;  /* 0x0000001d00167308 */ /* 0x010e620000001000 */
[----:B------:R-:W-:Y:S02]  /*0280*/  FSEL R31, R0, R21, !P2 ;  /* 0x00000015001f7208 */ /* 0x000fe40005000000 */
[----:B------:R-:W-:Y:S01]  /*0290*/  FSETP.NEU.AND P0, PT, R20, RZ, PT ;  /* 0x000000ff1400720b */ /* 0x000fe20003f0d000 */
[----:B0-----:R-:W-:Y:S01]  /*02a0*/  FMUL R24, R18, R27 ;  /* 0x0000001b12187220 */ /* 0x001fe20000400000 */
[----:B------:R-:W-:-:S04]  /*02b0*/  FSEL R18, RZ, 4, P1 ;  /* 0x40800000ff127808 */ /* 0x000fc80000800000 */
[----:B------:R-:W-:Y:S01]  /*02c0*/  FSETP.GEU.AND P2, PT, R18, 1.175494350822287508e-38, PT ;  /* 0x008000001200780b */ /* 0x000fe20003f4e000 */
[----:B-1----:R-:W-:-:S05]  /*02d0*/  FMUL R22, R22, R31 ;  /* 0x0000001f16167220 */ /* 0x002fca0000400000 */
[----:B------:R-:W-:Y:S02]  /*02e0*/  FSEL R22, R22, RZ, P3 ;  /* 0x000000ff16167208 */ /* 0x000fe40001800000 */
[----:B--2---:R-:W-:Y:S02]  /*02f0*/  SHF.L.U32 R28, R7, 0x10, RZ ;  /* 0x00000010071c7819 */ /* 0x004fe400000006ff */
[----:B------:R-:W-:Y:S02]  /*0300*/  SHF.L.U32 R26, R6, 0x10, RZ ;  /* 0x00000010061a7819 */ /* 0x000fe400000006ff */
[C---:B---3--:R-:W-:Y:S02]  /*0310*/  SHF.L.U32 R23, R9.reuse, 0x10, RZ ;  /* 0x0000001009177819 */ /* 0x048fe400000006ff */
[----:B------:R-:W-:Y:S02]  /*0320*/  SHF.L.U32 R25, R8, 0x10, RZ ;  /* 0x0000001008197819 */ /* 0x000fe400000006ff */
[----:B------:R-:W-:Y:S01]  /*0330*/  PRMT R30, R9, 0x7632, R30 ;  /* 0x00007632091e7816 */ /* 0x000fe2000000001e */
[----:B------:R-:W-:Y:S01]  /*0340*/  FMUL R9, R18, 16777216 ;  /* 0x4b80000012097820 */ /* 0x000fe20000400000 */
[----:B------:R-:W-:Y:S01]  /*0350*/  FADD R23, R23, R28 ;  /* 0x0000001c17177221 */ /* 0x000fe20000000000 */
[----:B------:R-:W-:Y:S01]  /*0360*/  FADD R25, R25, R26 ;  /* 0x0000001a19197221 */ /* 0x000fe20000000000 */
[----:B------:R-:W-:-:S02]  /*0370*/  PRMT R28, R7, 0x7632, R28 ;  /* 0x00007632071c7816 */ /* 0x000fc4000000001c */
[----:B------:R-:W-:Y:S01]  /*0380*/  PRMT R26, R8, 0x7632, R26 ;  /* 0x00007632081a7816 */ /* 0x000fe2000000001a */
[----:B------:R-:W0:Y:S01]  /*0390*/  SHFL.BFLY PT, R7, R18, 0x10, 0x1f ;  /* 0x0e001f0012077f89 */ /* 0x000e2200000e0000 */
[----:B------:R-:W-:Y:S02]  /*03a0*/  PRMT R27, R6, 0x7632, R27 ;  /* 0x00007632061b7816 */ /* 0x000fe4000000001b */
[----:B------:R-:W-:Y:S02]  /*03b0*/  FSEL R8, R9, R18, !P2 ;  /* 0x0000001209087208 */ /* 0x000fe40005000000 */
[C---:B-----5:R-:W-:Y:S02]  /*03c0*/  PRMT R9, R4.reuse, 0x7632, R9 ;  /* 0x0000763204097816 */ /* 0x060fe40000000009 */
[----:B------:R-:W-:Y:S02]  /*03d0*/  SHF.L.U32 R6, R4, 0x10, RZ ;  /* 0x0000001004067819 */ /* 0x000fe400000006ff */
[----:B------:R-:W-:Y:S01]  /*03e0*/  SHF.L.U32 R31, R28, 0x10, RZ ;  /* 0x000000101c1f7819 */ /* 0x000fe200000006ff */
[----:B------:R-:W1:Y:S01]  /*03f0*/  MUFU.RCP R8, R8 ;  /* 0x0000000800087308 */ /* 0x000e620000001000 */
[----:B------:R-:W-:-:S02]  /*0400*/  SHF.L.U32 R29, R27, 0x10, RZ ;  /* 0x000000101b1d7819 */ /* 0x000fc400000006ff */
[----:B------:R-:W-:Y:S02]  /*0410*/  SHF.L.U32 R28, R26, 0x10, RZ ;  /* 0x000000101a1c7819 */ /* 0x000fe400000006ff */
[----:B------:R-:W-:Y:S02]  /*0420*/  PRMT R4, R2, 0x7632, R4 ;  /* 0x0000763202047816 */ /* 0x000fe40000000004 */
[----:B------:R-:W-:Y:S01]  /*0430*/  SHF.L.U32 R9, R9, 0x10, RZ ;  /* 0x0000001009097819 */ /* 0x000fe200000006ff */
[----:B------:R-:W-:Y:S01]  /*0440*/  FADD R28, R28, R29 ;  /* 0x0000001d1c1c7221 */ /* 0x000fe20000000000 */
[----:B------:R-:W-:Y:S02]  /*0450*/  SHF.L.U32 R27, R2, 0x10, RZ ;  /* 0x00000010021b7819 */ /* 0x000fe400000006ff */
[----:B------:R-:W-:Y:S02]  /*0460*/  SHF.L.U32 R26, R4, 0x10, RZ ;  /* 0x00000010041a7819 */ /* 0x000fe400000006ff */
[----:B------:R-:W-:Y:S01]  /*0470*/  SHF.L.U32 R30, R30, 0x10, RZ ;  /* 0x000000101e1e7819 */ /* 0x000fe200000006ff */
[--C-:B------:R-:W-:Y:S01]  /*0480*/  FFMA R2, R27, R25, R6.reuse ;  /* 0x000000191b027223 */ /* 0x100fe20000000006 */
[C---:B------:R-:W-:Y:S01]  /*0490*/  PRMT R6, R5.reuse, 0x7632, R6 ;  /* 0x0000763205067816 */ /* 0x040fe20000000006 */
[----:B------:R-:W-:Y:S01]  /*04a0*/  FFMA R9, R26, R28, R9 ;  /* 0x0000001c1a097223 */ /* 0x000fe20000000009 */
[----:B------:R-:W-:Y:S01]  /*04b0*/  SHF.L.U32 R26, R5, 0x10, RZ ;  /* 0x00000010051a7819 */ /* 0x000fe200000006ff */
[----:B------:R-:W-:Y:S01]  /*04c0*/  FADD R4, R30, R31 ;  /* 0x0000001f1e047221 */ /* 0x000fe20000000000 */
[----:B------:R-:W-:-:S02]  /*04d0*/  PRMT R5, R3, 0x7632, R5 ;  /* 0x0000763203057816 */ /* 0x000fc40000000005 */
[----:B------:R-:W-:Y:S02]  /*04e0*/  SHF.L.U32 R25, R3, 0x10, RZ ;  /* 0x0000001003197819 */ /* 0x000fe400000006ff */
[----:B------:R-:W-:Y:S02]  /*04f0*/  FSEL R28, R2, RZ, !P1 ;  /* 0x000000ff021c7208 */ /* 0x000fe40004800000 */
[----:B------:R-:W-:Y:S01]  /*0500*/  FSEL R29, R9, RZ, !P1 ;  /* 0x000000ff091d7208 */ /* 0x000fe20004800000 */
[----:B------:R-:W-:Y:S01]  /*0510*/  FFMA R23, R25, R23, R26 ;  /* 0x0000001719177223 */ /* 0x000fe2000000001a */
[----:B------:R-:W-:Y:S02]  /*0520*/  SHF.L.U32 R3, R6, 0x10, RZ ;  /* 0x0000001006037819 */ /* 0x000fe400000006ff */
[----:B------:R-:W-:Y:S02]  /*0530*/  FSEL R27, R0, R21, !P2 ;  /* 0x00000015001b7208 */ /* 0x000fe40005000000 */
[----:B------:R-:W-:Y:S01]  /*0540*/  SHF.L.U32 R6, R5, 0x10, RZ ;  /* 0x0000001005067819 */ /* 0x000fe200000006ff */
[----:B------:R-:W-:Y:S01]  /*0550*/  FADD R5, -R28, R29 ;  /* 0x0000001d1c057221 */ /* 0x000fe20000000100 */
[----:B------:R-:W-:Y:S01]  /*0560*/  FSEL R0, R24, RZ, P0 ;  /* 0x000000ff18007208 */ /* 0x000fe20000000000 */
[----:B-1----:R-:W-:Y:S01]  /*0570*/  FMUL R8, R8, R27 ;  /* 0x0000001b08087220 */ /* 0x002fe20000400000 */
[----:B------:R-:W-:Y:S01]  /*0580*/  FSETP.NEU.AND P2, PT, R18, RZ, PT ;  /* 0x000000ff1200720b */ /* 0x000fe20003f4d000 */
[----:B------:R-:W-:Y:S01]  /*0590*/  FFMA R4, R6, R4, R3 ;  /* 0x0000000406047223 */ /* 0x000fe20000000003 */
[C---:B------:R-:W-:Y:S01]  /*05a0*/  FMUL R24, R5.reuse, R5 ;  /* 0x0000000505187220 */ /* 0x040fe20000400000 */
[----:B------:R-:W-:Y:S01]  /*05b0*/  FFMA R6, R5, R0, R28 ;  /* 0x0000000005067223 */ /* 0x000fe2000000001c */
[----:B0-----:R-:W-:Y:S01]  /*05c0*/  FADD R3, R18, R7 ;  /* 0x0000000712037221 */ /* 0x001fe20000000000 */
[----:B------:R-:W-:Y:S01]  /*05d0*/  FSEL R5, R23, RZ, !P1 ;  /* 0x000000ff17057208 */ /* 0x000fe20004800000 */
[----:B------:R-:W-:Y:S01]  /*05e0*/  FMUL R21, R21, R24 ;  /* 0x0000001815157220 */ /* 0x000fe20000400000 */
[----:B------:R-:W-:Y:S01]  /*05f0*/  FSEL R25, R4, RZ, !P1 ;  /* 0x000000ff04197208 */ /* 0x000fe20004800000 */
[C---:B------:R-:W-:Y:S01]  /*0600*/  FMUL R26, R3.reuse, 0.25 ;  /* 0x3e800000031a7820 */ /* 0x040fe20000400000 */
[----:B------:R-:W-:Y:S01]  /*0610*/  FSETP.GEU.AND P3, PT, |R3|, 1.175494350822287508e-38, PT ;  /* 0x008000000300780b */ /* 0x000fe20003f6e200 */
[--C-:B------:R-:W-:Y:S01]  /*0620*/  FADD R5, R5, -R6.reuse ;  /* 0x8000000605057221 */ /* 0x100fe20000000000 */
[----:B------:R-:W-:Y:S01]  /*0630*/  FSETP.GT.AND P0, PT, |R3|, 8.50705917302346158658e+37, PT ;  /* 0x7e8000000300780b */ /* 0x000fe20003f04200 */
[----:B------:R-:W-:Y:S01]  /*0640*/  FFMA R21, R0, R21, RZ ;  /* 0x0000001500157223 */ /* 0x000fe200000000ff */
[----:B------:R-:W-:Y:S01]  /*0650*/  FSEL R27, R8, RZ, P2 ;  /* 0x000000ff081b7208 */ /* 0x000fe20001000000 */
[C---:B------:R-:W-:Y:S01]  /*0660*/  FFMA R24, R5.reuse, R22, R6 ;  /* 0x0000001605187223 */ /* 0x040fe20000000006 */
[----:B------:R-:W-:Y:S01]  /*0670*/  FMUL R5, R5, R5 ;  /* 0x0000000505057220 */ /* 0x000fe20000400000 */
[----:B------:R-:W-:Y:S01]  /*0680*/  FSEL R26, R26, R3, P0 ;  /* 0x000000031a1a7208 */ /* 0x000fe20000000000 */
[----:B------:R-:W0:Y:S01]  /*0690*/  SHFL.BFLY PT, R6, R3, 0x8, 0x1f ;  /* 0x0d001f0003067f89 */ /* 0x000e2200000e0000 */
[----:B------:R-:W-:Y:S01]  /*06a0*/  FADD R25, R25, -R24 ;  /* 0x8000001819197221 */ /* 0x000fe20000000000 */
[----:B------:R-:W-:Y:S01]  /*06b0*/  FMUL R20, R20, R5 ;  /* 0x0000000514147220 */ /* 0x000fe20000400000 */
[----:B------:R-:W-:-:S02]  /*06c0*/  FSETP.NEU.AND P2, PT, R3, RZ, PT ;  /* 0x000000ff0300720b */ /* 0x000fc40003f4d000 */
[C---:B------:R-:W-:Y:S01]  /*06d0*/  FFMA R5, R25.reuse, R27, R24 ;  /* 0x0000001b19057223 */ /* 0x040fe20000000018 */
[----:B------:R-:W-:Y:S01]  /*06e0*/  FMUL R0, R25, R25 ;  /* 0x0000001919007220 */ /* 0x000fe20000400000 */
[----:B------:R-:W-:Y:S01]  /*06f0*/  @!P3 FMUL R26, R26, 16777216 ;  /* 0x4b8000001a1ab820 */ /* 0x000fe20000400000 */
[----:B------:R-:W-:Y:S01]  /*0700*/  FFMA R20, R22, R20, R21 ;  /* 0x0000001416147223 */ /* 0x000fe20000000015 */
[----:B------:R-:W-:Y:S01]  /*0710*/  @P0 FMUL R7, R7, 0.25 ;  /* 0x3e80000007070820 */ /* 0x000fe20000400000 */
[----:B------:R-:W-:Y:S01]  /*0720*/  FMUL R0, R19, R0 ;  /* 0x0000000013007220 */ /* 0x000fe20000400000 */
[----:B------:R-:W1:Y:S01]  /*0730*/  SHFL.BFLY PT, R8, R5, 0x10, 0x1f ;  /* 0x0e001f0005087f89 */ /* 0x000e6200000e0000 */
[----:B------:R-:W-:Y:S01]  /*0740*/  F2FP.BF16.PACK_AB R23, R4, R23 ;  /* 0x000000170417723e */ /* 0x000fe200000010ff */
[----:B------:R-:W2:Y:S01]  /*0750*/  MUFU.RCP R26, R26 ;  /* 0x0000001a001a7308 */ /* 0x000ea20000001000 */
[----:B------:R-:W-:Y:S01]  /*0760*/  FFMA R20, R27, R0, R20 ;  /* 0x000000001b147223 */ /* 0x000fe20000000014 */
[----:B------:R-:W-:-:S04]  /*0770*/  @!P3 FMUL R7, R7, 16777216 ;  /* 0x4b8000000707b820 */ /* 0x000fc80000400000 */
[----:B------:R-:W3:Y:S01]  /*0780*/  SHFL.BFLY PT, R19, R20, 0x10, 0x1f ;  /* 0x0e001f0014137f89 */ /* 0x000ee200000e0000 */
[----:B0-----:R-:W-:-:S04]  /*0790*/  FADD R0, R3, R6 ;  /* 0x0000000603007221 */ /* 0x001fc80000000000 */
[----:B------:R-:W-:Y:S01]  /*07a0*/  FMUL R25, R0, 0.25 ;  /* 0x3e80000000197820 */ /* 0x000fe20000400000 */
[----:B--2---:R-:W-:Y:S01]  /*07b0*/  FMUL R7, R26, R7 ;  /* 0x000000071a077220 */ /* 0x004fe20000400000 */
[C---:B------:R-:W-:Y:S02]  /*07c0*/  FSETP.GEU.AND P3, PT, |R0|.reuse, 1.175494350822287508e-38, PT ;  /* 0x008000000000780b */ /* 0x040fe40003f6e200 */
[----:B------:R-:W-:Y:S02]  /*07d0*/  FSETP.GT.AND P0, PT, |R0|, 8.50705917302346158658e+37, PT ;  /* 0x7e8000000000780b */ /* 0x000fe40003f04200 */
[----:B------:R-:W-:Y:S01]  /*07e0*/  FSEL R21, R7, RZ, P2 ;  /* 0x000000ff07157208 */ /* 0x000fe20001000000 */
[----:B-1----:R-:W-:Y:S01]  /*07f0*/  FADD R8, -R5, R8 ;  /* 0x0000000805087221 */ /* 0x002fe20000000100 */
[----:B------:R-:W0:Y:S01]  /*0800*/  SHFL.BFLY PT, R7, R0, 0x4, 0x1f ;  /* 0x0c801f0000077f89 */ /* 0x000e2200000e0000 */
[----:B------:R-:W-:Y:S02]  /*0810*/  FSEL R22, R25, R0, P0 ;  /* 0x0000000019167208 */ /* 0x000fe40000000000 */
[C---:B------:R-:W-:Y:S01]  /*0820*/  FMUL R25, R8.reuse, R8 ;  /* 0x0000000808197220 */ /* 0x040fe20000400000 */
[----:B------:R-:W-:Y:S01]  /*0830*/  FFMA R8, R8, R21, R5 ;  /* 0x0000001508087223 */ /* 0x000fe20000000005 */
[----:B------:R-:W-:-:S02]  /*0840*/  FSETP.NEU.AND P2, PT, R0, RZ, PT ;  /* 0x000000ff0000720b */ /* 0x000fc40003f4d000 */
[----:B------:R-:W-:Y:S01]  /*0850*/  FMUL R25, R18, R25 ;  /* 0x0000001912197220 */ /* 0x000fe20000400000 */
[----:B---3--:R-:W-:Y:S01]  /*0860*/  FADD R20, R20, R19 ;  /* 0x0000001314147221 */ /* 0x008fe20000000000 */
[----:B------:R-:W-:Y:S01]  /*0870*/  @!P3 FMUL R22, R22, 16777216 ;  /* 0x4b8000001616b820 */ /* 0x000fe20000400000 */
[----:B------:R-:W1:Y:S01]  /*0880*/  SHFL.BFLY PT, R19, R8, 0x8, 0x1f ;  /* 0x0d001f0008137f89 */ /* 0x000e6200000e0000 */
[----:B------:R-:W-:Y:S01]  /*0890*/  @P0 FMUL R6, R6, 0.25 ;  /* 0x3e80000006060820 */ /* 0x000fe20000400000 */
[----:B------:R-:W-:Y:S02]  /*08a0*/  FFMA R20, R21, R25, R20 ;  /* 0x0000001915147223 */ /* 0x000fe40000000014 */
[----:B------:R-:W2:Y:S01]  /*08b0*/  MUFU.RCP R25, R22 ;  /* 0x0000001600197308 */ /* 0x000ea20000001000 */
[----:B------:R-:W-:Y:S02]  /*08c0*/  @!P3 FMUL R6, R6, 16777216 ;  /* 0x4b8000000606b820 */ /* 0x000fe40000400000 */
[----:B------:R-:W3:Y:S01]  /*08d0*/  SHFL.BFLY PT, R21, R20, 0x8, 0x1f ;  /* 0x0d001f0014157f89 */ /* 0x000ee200000e0000 */
[----:B0-----:R-:W-:-:S04]  /*08e0*/  FADD R5, R0, R7 ;  /* 0x0000000700057221 */ /* 0x001fc80000000000 */
[C---:B------:R-:W-:Y:S01]  /*08f0*/  FMUL R18, R5.reuse, 0.25 ;  /* 0x3e80000005127820 */ /* 0x040fe20000400000 */
[----:B------:R-:W-:Y:S01]  /*0900*/  FSETP.GEU.AND P3, PT, |R5|, 1.175494350822287508e-38, PT ;  /* 0x008000000500780b */ /* 0x000fe20003f6e200 */
[----:B--2---:R-:W-:Y:S01]  /*0910*/  FMUL R25, R25, R6 ;  /* 0x0000000619197220 */ /* 0x004fe20000400000 */
[----:B------:R-:W-:Y:S01]  /*0920*/  FSETP.GT.AND P0, PT, |R5|, 8.50705917302346158658e+37, PT ;  /* 0x7e8000000500780b */ /* 0x000fe20003f04200 */
[----:B------:R-:W0:Y:S01]  /*0930*/  SHFL.BFLY PT, R6, R5, 0x2, 0x1f ;  /* 0x0c401f0005067f89 */ /* 0x000e2200000e0000 */
[----:B-1----:R-:W-:Y:S02]  /*0940*/  FADD R19, -R8, R19 ;  /* 0x0000001308137221 */ /* 0x002fe40000000100 */
[----:B------:R-:W-:Y:S02]  /*0950*/  FSEL R25, R25, RZ, P2 ;  /* 0x000000ff19197208 */ /* 0x000fe40001000000 */
[----:B------:R-:W-:Y:S01]  /*0960*/  FSEL R22, R18, R5, P0 ;  /* 0x0000000512167208 */ /* 0x000fe20000000000 */
[----:B------:R-:W-:Y:S01]  /*0970*/  FMUL R18, R19, R19 ;  /* 0x0000001313127220 */ /* 0x000fe20000400000 */
[----:B------:R-:W-:Y:S01]  /*0980*/  FSETP.NEU.AND P2, PT, R5, RZ, PT ;  /* 0x000000ff0500720b */ /* 0x000fe20003f4d000 */
[----:B------:R-:W-:Y:S01]  /*0990*/  FFMA R8, R19, R25, R8 ;  /* 0x0000001913087223 */ /* 0x000fe20000000008 */
[----:B---3--:R-:W-:Y:S01]  /*09a0*/  FADD R20, R20, R21 ;  /* 0x0000001514147221 */ /* 0x008fe20000000000 */
[----:B------:R-:W-:Y:S01]  /*09b0*/  @!P3 FMUL R22, R22, 16777216 ;  /* 0x4b8000001616b820 */ /* 0x000fe20000400000 */
[----:B------:R-:W-:Y:S01]  /*09c0*/  FMUL R18, R3, R18 ;  /* 0x0000001203127220 */ /* 0x000fe20000400000 */
[----:B------:R-:W-:Y:S01]  /*09d0*/  @P0 FMUL R7, R7, 0.25 ;  /* 0x3e80000007070820 */ /* 0x000fe20000400000 */
[----:B------:R-:W1:Y:S02]  /*09e0*/  SHFL.BFLY PT, R19, R8, 0x4, 0x1f ;  /* 0x0c801f0008137f89 */ /* 0x000e6400000e0000 */
[----:B------:R-:W-:Y:S01]  /*09f0*/  FFMA R18, R25, R18, R20 ;  /* 0x0000001219127223 */ /* 0x000fe20000000014 */
[----:B------:R-:W2:Y:S01]  /*0a00*/  MUFU.RCP R22, R22 ;  /* 0x0000001600167308 */ /* 0x000ea20000001000 */
[----:B------:R-:W-:-:S03]  /*0a10*/  @!P3 FMUL R7, R7, 16777216 ;  /* 0x4b8000000707b820 */ /* 0x000fc60000400000 */
[----:B------:R-:W3:Y:S01]  /*0a20*/  SHFL.BFLY PT, R21, R18, 0x4, 0x1f ;  /* 0x0c801f0012157f89 */ /* 0x000ee200000e0000 */
[----:B0-----:R-:W-:-:S04]  /*0a30*/  FADD R3, R5, R6 ;  /* 0x0000000605037221 */ /* 0x001fc80000000000 */
[C---:B------:R-:W-:Y:S01]  /*0a40*/  FMUL R20, R3.reuse, 0.25 ;  /* 0x3e80000003147820 */ /* 0x040fe20000400000 */
[C---:B------:R-:W-:Y:S01]  /*0a50*/  FSETP.GEU.AND P3, PT, |R3|.reuse, 1.175494350822287508e-38, PT ;  /* 0x008000000300780b */ /* 0x040fe20003f6e200 */
[----:B------:R-:W0:Y:S01]  /*0a60*/  SHFL.BFLY PT, R24, R3, 0x1, 0x1f ;  /* 0x0c201f0003187f89 */ /* 0x000e2200000e0000 */
[----:B------:R-:W-:Y:S01]  /*0a70*/  FSETP.GT.AND P0, PT, |R3|, 8.50705917302346158658e+37, PT ;  /* 0x7e8000000300780b */ /* 0x000fe20003f04200 */
[----:B--2---:R-:W-:-:S03]  /*0a80*/  FMUL R7, R22, R7 ;  /* 0x0000000716077220 */ /* 0x004fc60000400000 */
[----:B------:R-:W-:Y:S01]  /*0a90*/  FSEL R20, R20, R3, P0 ;  /* 0x0000000314147208 */ /* 0x000fe20000000000 */
[----:B-1----:R-:W-:Y:S01]  /*0aa0*/  FADD R19, -R8, R19 ;  /* 0x0000001308137221 */ /* 0x002fe20000000100 */
[----:B------:R-:W-:-:S03]  /*0ab0*/  FSEL R7, R7, RZ, P2 ;  /* 0x000000ff07077208 */ /* 0x000fc60001000000 */
[C---:B------:R-:W-:Y:S02]  /*0ac0*/  FMUL R25, R19.reuse, R19 ;  /* 0x0000001313197220 */ /* 0x040fe40000400000 */
[----:B------:R-:W-:Y:S01]  /*0ad0*/  @!P3 FMUL R20, R20, 16777216 ;  /* 0x4b8000001414b820 */ /* 0x000fe20000400000 */
[----:B------:R-:W-:Y:S01]  /*0ae0*/  FFMA R8, R19, R7, R8 ;  /* 0x0000000713087223 */ /* 0x000fe20000000008 */
[----:B---3--:R-:W-:Y:S01]  /*0af0*/  FADD R18, R18, R21 ;  /* 0x0000001512127221 */ /* 0x008fe20000000000 */
[----:B------:R-:W-:Y:S01]  /*0b00*/  FMUL R25, R0, R25 ;  /* 0x0000001900197220 */ /* 0x000fe20000400000 */
[----:B------:R-:W1:Y:S01]  /*0b10*/  MUFU.RCP R21, R20 ;  /* 0x0000001400157308 */ /* 0x000e620000001000 */
[----:B------:R-:W-:Y:S01]  /*0b20*/  @P0 FMUL R6, R6, 0.25 ;  /* 0x3e80000006060820 */ /* 0x000fe20000400000 */
[----:B------:R-:W2:Y:S01]  /*0b30*/  SHFL.BFLY PT, R19, R8, 0x2, 0x1f ;  /* 0x0c401f0008137f89 */ /* 0x000ea200000e0000 */
[----:B------:R-:W-:Y:S01]  /*0b40*/  FFMA R18, R7, R25, R18 ;  /* 0x0000001907127223 */ /* 0x000fe20000000012 */
[----:B------:R-:W-:Y:S01]  /*0b50*/  FSETP.NEU.AND P0, PT, R3, RZ, PT ;  /* 0x000000ff0300720b */ /* 0x000fe20003f0d000 */
[----:B------:R-:W-:Y:S01]  /*0b60*/  @!P3 FMUL R6, R6, 16777216 ;  /* 0x4b8000000606b820 */ /* 0x000fe20000400000 */
[----:B------:R-:W-:-:S02]  /*0b70*/  ISETP.GE.AND P3, PT, R12, 0x10, PT ;  /* 0x000000100c00780c */ /* 0x000fc40003f66270 */
[----:B------:R-:W3:Y:S01]  /*0b80*/  SHFL.BFLY PT, R7, R18, 0x2, 0x1f ;  /* 0x0c401f0012077f89 */ /* 0x000ee200000e0000 */
[----:B0-----:R-:W-:-:S05]  /*0b90*/  FADD R0, R3, R24 ;  /* 0x0000001803007221 */ /* 0x001fca0000000000 */
[----:B------:R-:W-:Y:S01]  /*0ba0*/  FSETP.GEU.AND P2, PT, |R0|, 1.175494350822287508e-38, PT ;  /* 0x008000000000780b */ /* 0x000fe20003f4e200 */
[----:B-1----:R-:W-:-:S05]  /*0bb0*/  FMUL R21, R21, R6 ;  /* 0x0000000615157220 */ /* 0x002fca0000400000 */
[----:B------:R-:W-:Y:S02]  /*0bc0*/  FSEL R21, R21, RZ, P0 ;  /* 0x000000ff15157208 */ /* 0x000fe40000000000 */
[----:B------:R-:W-:Y:S01]  /*0bd0*/  FSETP.GT.AND P0, PT, |R0|, 8.50705917302346158658e+37, PT ;  /* 0x7e8000000000780b */ /* 0x000fe20003f04200 */
[----:B--2---:R-:W-:-:S04]  /*0be0*/  FADD R19, -R8, R19 ;  /* 0x0000001308137221 */ /* 0x004fc80000000100 */
[C---:B------:R-:W-:Y:S01]  /*0bf0*/  FMUL R22, R19.reuse, R19 ;  /* 0x0000001313167220 */ /* 0x040fe20000400000 */
[----:B------:R-:W-:Y:S01]  /*0c00*/  FFMA R6, R19, R21, R8 ;  /* 0x0000001513067223 */ /* 0x000fe20000000008 */
[----:B---3--:R-:W-:Y:S01]  /*0c10*/  FADD R8, R18, R7 ;  /* 0x0000000712087221 */ /* 0x008fe20000000000 */
[----:B------:R-:W-:Y:S01]  /*0c20*/  FMUL R7, R0, 0.25 ;  /* 0x3e80000000077820 */ /* 0x000fe20000400000 */
[----:B------:R-:W-:Y:S02]  /*0c30*/  FMUL R22, R5, R22 ;  /* 0x0000001605167220 */ /* 0x000fe40000400000 */
[----:B------:R-:W0:Y:S02]  /*0c40*/  SHFL.BFLY PT, R5, R6, 0x1, 0x1f ;  /* 0x0c201f0006057f89 */ /* 0x000e2400000e0000 */
[----:B------:R-:W-:Y:S01]  /*0c50*/  @P0 FMUL R24, R24, 0.25 ;  /* 0x3e80000018180820 */ /* 0x000fe20000400000 */
[----:B------:R-:W-:Y:S01]  /*0c60*/  FFMA R8, R21, R22, R8 ;  /* 0x0000001615087223 */ /* 0x000fe20000000008 */
[----:B------:R-:W-:-:S02]  /*0c70*/  FSEL R18, R7, R0, P0 ;  /* 0x0000000007127208 */ /* 0x000fc40000000000 */
[----:B------:R-:W-:Y:S01]  /*0c80*/  @!P2 FMUL R24, R24, 16777216 ;  /* 0x4b8000001818a820 */ /* 0x000fe20000400000 */
[----:B------:R-:W-:Y:S01]  /*0c90*/  FSETP.NEU.AND P0, PT, R0, RZ, PT ;  /* 0x000000ff0000720b */ /* 0x000fe20003f0d000 */
[----:B------:R-:W1:Y:S01]  /*0ca0*/  SHFL.BFLY PT, R7, R8, 0x1, 0x1f ;  /* 0x0c201f0008077f89 */ /* 0x000e6200000e0000 */
[----:B------:R-:W-:Y:S01]  /*0cb0*/  @!P2 FMUL R18, R18, 16777216 ;  /* 0x4b8000001212a820 */ /* 0x000fe20000400000 */
[----:B------:R-:W-:-:S03]  /*0cc0*/  LOP3.LUT P2, RZ, R12, 0x1f, RZ, 0xc0, !PT ;  /* 0x0000001f0cff7812 */ /* 0x000fc6000784c0ff */
[----:B------:R-:W2:Y:S01]  /*0cd0*/  MUFU.RCP R19, R18 ;  /* 0x0000001200137308 */ /* 0x000ea20000001000 */
[----:B0-----:R-:W-:Y:S01]  /*0ce0*/  FADD R5, -R6, R5 ;  /* 0x0000000506057221 */ /* 0x001fe20000000100 */
[----:B--2---:R-:W-:-:S03]  /*0cf0*/  FMUL R19, R19, R24 ;  /* 0x0000001813137220 */ /* 0x004fc60000400000 */
[----:B------:R-:W-:Y:S01]  /*0d00*/  FMUL R22, R5, R5 ;  /* 0x0000000505167220 */ /* 0x000fe20000400000 */
[----:B-1----:R-:W-:-:S03]  /*0d10*/  FADD R20, R8, R7 ;  /* 0x0000000708147221 */ /* 0x002fc60000000000 */
[----:B------:R-:W-:Y:S01]  /*0d20*/  FMUL R7, R3, R22 ;  /* 0x0000001603077220 */ /* 0x000fe20000400000 */
[----:B------:R-:W-:Y:S02]  /*0d30*/  SHF.R.U32.HI R3, RZ, 0x3, R12 ;  /* 0x00000003ff037819 */ /* 0x000fe4000001160c */
[----:B------:R-:W-:Y:S02]  /*0d40*/  FSEL R19, R19, RZ, P0 ;  /* 0x000000ff13137208 */ /* 0x000fe40000000000 */
[----:B------:R-:W-:Y:S02]  /*0d50*/  F2FP.BF16.PACK_AB R22, R9, R2 ;  /* 0x000000020916723e */ /* 0x000fe400000010ff */
[----:B------:R-:W-:Y:S01]  /*0d60*/  LOP3.LUT R9, R3, 0x3c, RZ, 0xc0, !PT ;  /* 0x0000003c03097812 */ /* 0x000fe200078ec0ff */
[----:B------:R-:W-:Y:S01]  /*0d70*/  IMAD.WIDE R2, R14, R11, c[0x0][0x198] ;  /* 0x000066000e027625 */ /* 0x000fe200078e020b */
[----:B------:R-:W-:Y:S01]  /*0d80*/  FFMA R6, R5, R19, R6 ;  /* 0x0000001305067223 */ /* 0x000fe20000000006 */
[----:B------:R-:W-:-:S02]  /*0d90*/  FFMA R20, R19, R7, R20 ;  /* 0x0000000713147223 */ /* 0x000fc40000000014 */
[----:B------:R-:W-:Y:S04]  /*0da0*/  @!P2 STS [R9+0x80], R0 ;  /* 0x000080000900a388 */ /* 0x000fe80000000800 */
[----:B------:R0:W-:Y:S04]  /*0db0*/  @!P1 STG.E.64 [R2.64], R22 ;  /* 0x0000001602009986 */ /* 0x0001e8000c101b04 */
[----:B------:R-:W-:Y:S04]  /*0dc0*/  @!P2 STS [R9], R6 ;  /* 0x000000060900a388 */ /* 0x000fe80000000800 */
[----:B------:R-:W-:Y:S04]  /*0dd0*/  @!P2 STS [R9+0x40], R20 ;  /* 0x000040140900a388 */ /* 0x000fe80000000800 */
[----:B------:R-:W-:Y:S01]  /*0de0*/  BAR.SYNC.DEFER_BLOCKING 0x0 ;  /* 0x0000000000007b1d */ /* 0x000fe20000010000 */
[----:B0-----:R-:W-:-:S05]  /*0df0*/  CS2R R22, SRZ ;  /* 0x0000000000167805 */ /* 0x001fca000001ff00 */
[----:B------:R-:W0:Y:S04]  /*0e00*/  @!P3 LDS R15, [R12.X4+0x80] ;  /* 0x000080000c0fb984 */ /* 0x000e280000004800 */
[----:B------:R-:W-:Y:S04]  /*0e10*/  @!P3 LDS R16, [R12.X4] ;  /* 0x000000000c10b984 */ /* 0x000fe80000004800 */
[----:B------:R-:W1:Y:S04]  /*0e20*/  @!P3 LDS R17, [R12.X4+0x40] ;  /* 0x000040000c11b984 */ /* 0x000e680000004800 */
[----:B0-----:R-:W0:Y:S04]  /*0e30*/  SHFL.BFLY PT, R8, R15, 0x8, 0x1f ;  /* 0x0d001f000f087f89 */ /* 0x001e2800000e0000 */
[----:B-1----:R-:W1:Y:S01]  /*0e40*/  SHFL.BFLY PT, R6, R17, 0x8, 0x1f ;  /* 0x0d001f0011067f89 */ /* 0x002e6200000e0000 */
[----:B0-----:R-:W-:-:S04]  /*0e50*/  FADD R4, R15, R8 ;  /* 0x000000080f047221 */ /* 0x001fc80000000000 */
[C---:B------:R-:W-:Y:S01]  /*0e60*/  FMUL R5, R4.reuse, 0.25 ;  /* 0x3e80000004057820 */ /* 0x040fe20000400000 */
[C---:B------:R-:W-:Y:S01]  /*0e70*/  FSETP.GEU.AND P2, PT, |R4|.reuse, 1.175494350822287508e-38, PT ;  /* 0x008000000400780b */ /* 0x040fe20003f4e200 */
[----:B------:R-:W0:Y:S01]  /*0e80*/  SHFL.BFLY PT, R19, R4, 0x4, 0x1f ;  /* 0x0c801f0004137f89 */ /* 0x000e2200000e0000 */
[----:B------:R-:W-:Y:S01]  /*0e90*/  FSETP.GT.AND P0, PT, |R4|, 8.50705917302346158658e+37, PT ;  /* 0x7e8000000400780b */ /* 0x000fe20003f04200 */
[----:B-1----:R-:W-:-:S03]  /*0ea0*/  FADD R17, R17, R6 ;  /* 0x0000000611117221 */ /* 0x002fc60000000000 */
[----:B------:R-:W-:Y:S02]  /*0eb0*/  FSEL R9, R5, R4, P0 ;  /* 0x0000000405097208 */ /* 0x000fe40000000000 */
[----:B------:R-:W1:Y:S05]  /*0ec0*/  SHFL.BFLY PT, R5, R16, 0x8, 0x1f ;  /* 0x0d001f0010057f89 */ /* 0x000e6a00000e0000 */
[----:B------:R-:W-:Y:S02]  /*0ed0*/  @!P2 FMUL R9, R9, 16777216 ;  /* 0x4b8000000909a820 */ /* 0x000fe40000400000 */
[----:B------:R-:W-:-:S04]  /*0ee0*/  @P0 FMUL R8, R8, 0.25 ;  /* 0x3e80000008080820 */ /* 0x000fc80000400000 */
[----:B------:R-:W2:Y:S01]  /*0ef0*/  MUFU.RCP R9, R9 ;  /* 0x0000000900097308 */ /* 0x000ea20000001000 */
[----:B------:R-:W-:Y:S01]  /*0f00*/  @!P2 FMUL R8, R8, 16777216 ;  /* 0x4b8000000808a820 */ /* 0x000fe20000400000 */
[C---:B------:R-:W-:Y:S01]  /*0f10*/  FSETP.NEU.AND P2, PT, R4.reuse, RZ, PT ;  /* 0x000000ff0400720b */ /* 0x040fe20003f4d000 */
[----:B0-----:R-:W-:-:S04]  /*0f20*/  FADD R0, R4, R19 ;  /* 0x0000001304007221 */ /* 0x001fc80000000000 */
[C---:B------:R-:W-:Y:S01]  /*0f30*/  FMUL R21, R0.reuse, 0.25 ;  /* 0x3e80000000157820 */ /* 0x040fe20000400000 */
[----:B------:R-:W-:Y:S01]  /*0f40*/  FSETP.GEU.AND P3, PT, |R0|, 1.175494350822287508e-38, PT ;  /* 0x008000000000780b */ /* 0x000fe20003f6e200 */
[----:B-1----:R-:W-:Y:S01]  /*0f50*/  FADD R7, -R16, R5 ;  /* 0x0000000510077221 */ /* 0x002fe20000000100 */
[----:B------:R-:W-:Y:S01]  /*0f60*/  FSETP.GT.AND P0, PT, |R0|, 8.50705917302346158658e+37, PT ;  /* 0x7e8000000000780b */ /* 0x000fe20003f04200 */
[----:B------:R-:W0:Y:S01]  /*0f70*/  SHFL.BFLY PT, R5, R0, 0x2, 0x1f ;  /* 0x0c401f0000057f89 */ /* 0x000e2200000e0000 */
[----:B--2---:R-:W-:Y:S01]  /*0f80*/  FMUL R8, R9, R8 ;  /* 0x0000000809087220 */ /* 0x004fe20000400000 */
[----:B------:R-:W-:Y:S01]  /*0f90*/  FMUL R18, R7, R7 ;  /* 0x0000000707127220 */ /* 0x000fe20000400000 */
[----:B------:R-:W-:-:S03]  /*0fa0*/  FSEL R21, R21, R0, P0 ;  /* 0x0000000015157208 */ /* 0x000fc60000000000 */
[----:B------:R-:W-:Y:S01]  /*0fb0*/  FSEL R8, R8, RZ, P2 ;  /* 0x000000ff08087208 */ /* 0x000fe20001000000 */
[----:B------:R-:W-:Y:S01]  /*0fc0*/  FMUL R18, R15, R18 ;  /* 0x000000120f127220 */ /* 0x000fe20000400000 */
[----:B------:R-:W-:Y:S02]  /*0fd0*/  FSETP.NEU.AND P2, PT, R0, RZ, PT ;  /* 0x000000ff0000720b */ /* 0x000fe40003f4d000 */
[----:B------:R-:W-:Y:S01]  /*0fe0*/  @!P3 FMUL R21, R21, 16777216 ;  /* 0x4b8000001515b820 */ /* 0x000fe20000400000 */
[----:B------:R-:W-:Y:S01]  /*0ff0*/  FFMA R16, R7, R8, R16 ;  /* 0x0000000807107223 */ /* 0x000fe20000000010 */
[----:B------:R-:W-:Y:S01]  /*1000*/  FFMA R17, R8, R18, R17 ;  /* 0x0000001208117223 */ /* 0x000fe20000000011 */
[----:B------:R-:W-:Y:S01]  /*1010*/  @P0 FMUL R19, R19, 0.25 ;  /* 0x3e80000013130820 */ /* 0x000fe20000400000 */
[----:B------:R-:W1:Y:S02]  /*1020*/  MUFU.RCP R18, R21 ;  /* 0x0000001500127308 */ /* 0x000e640000001000 */
[----:B------:R-:W2:Y:S01]  /*1030*/  SHFL.BFLY PT, R7, R16, 0x4, 0x1f ;  /* 0x0c801f0010077f89 */ /* 0x000ea200000e0000 */
[----:B------:R-:W-:-:S03]  /*1040*/  @!P3 FMUL R19, R19, 16777216 ;  /* 0x4b8000001313b820 */ /* 0x000fc60000400000 */
[----:B------:R-:W3:Y:S01]  /*1050*/  SHFL.BFLY PT, R8, R17, 0x4, 0x1f ;  /* 0x0c801f0011087f89 */ /* 0x000ee200000e0000 */
[----:B0-----:R-:W-:-:S04]  /*1060*/  FADD R6, R0, R5 ;  /* 0x0000000500067221 */ /* 0x001fc80000000000 */
[C---:B------:R-:W-:Y:S01]  /*1070*/  FMUL R15, R6.reuse, 0.25 ;  /* 0x3e800000060f7820 */ /* 0x040fe20000400000 */
[----:B------:R-:W-:Y:S01]  /*1080*/  FSETP.GEU.AND P3, PT, |R6|, 1.175494350822287508e-38, PT ;  /* 0x008000000600780b */ /* 0x000fe20003f6e200 */
[----:B-1----:R-:W-:Y:S01]  /*1090*/  FMUL R18, R18, R19 ;  /* 0x0000001312127220 */ /* 0x002fe20000400000 */
[----:B------:R-:W-:-:S04]  /*10a0*/  FSETP.GT.AND P0, PT, |R6|, 8.50705917302346158658e+37, PT ;  /* 0x7e8000000600780b */ /* 0x000fc80003f04200 */
[----:B------:R-:W-:Y:S02]  /*10b0*/  FSEL R18, R18, RZ, P2 ;  /* 0x000000ff12127208 */ /* 0x000fe40001000000 */
[----:B------:R-:W-:Y:S01]  /*10c0*/  FSEL R20, R15, R6, P0 ;  /* 0x000000060f147208 */ /* 0x000fe20000000000 */
[----:B--2---:R-:W-:Y:S02]  /*10d0*/  FADD R9, -R16, R7 ;  /* 0x0000000710097221 */ /* 0x004fe40000000100 */
[----:B------:R-:W0:Y:S02]  /*10e0*/  SHFL.BFLY PT, R7, R6, 0x1, 0x1f ;  /* 0x0c201f0006077f89 */ /* 0x000e2400000e0000 */
[----:B------:R-:W-:Y:S01]  /*10f0*/  @!P3 FMUL R20, R20, 16777216 ;  /* 0x4b8000001414b820 */ /* 0x000fe20000400000 */
[C---:B------:R-:W-:Y:S01]  /*1100*/  FMUL R15, R9.reuse, R9 ;  /* 0x00000009090f7220 */ /* 0x040fe20000400000 */
[----:B------:R-:W-:Y:S01]  /*1110*/  FFMA R16, R9, R18, R16 ;  /* 0x0000001209107223 */ /* 0x000fe20000000010 */
[----:B---3--:R-:W-:Y:S01]  /*1120*/  FADD R17, R17, R8 ;  /* 0x0000000811117221 */ /* 0x008fe20000000000 */
[----:B------:R-:W-:Y:S01]  /*1130*/  @P0 FMUL R5, R5, 0.25 ;  /* 0x3e80000005050820 */ /* 0x000fe20000400000 */
[----:B------:R-:W-:Y:S01]  /*1140*/  FMUL R15, R4, R15 ;  /* 0x0000000f040f7220 */ /* 0x000fe20000400000 */
[----:B------:R-:W1:Y:S01]  /*1150*/  MUFU.RCP R20, R20 ;  /* 0x0000001400147308 */ /* 0x000e620000001000 */
[----:B------:R-:W2:Y:S01]  /*1160*/  SHFL.BFLY PT, R19, R16, 0x2, 0x1f ;  /* 0x0c401f0010137f89 */ /* 0x000ea200000e0000 */
[----:B------:R-:W-:Y:S01]  /*1170*/  @!P3 FMUL R5, R5, 16777216 ;  /* 0x4b8000000505b820 */ /* 0x000fe20000400000 */
[----:B------:R-:W-:Y:S01]  /*1180*/  FFMA R15, R18, R15, R17 ;  /* 0x0000000f120f7223 */ /* 0x000fe20000000011 */
[----:B------:R-:W-:-:S04]  /*1190*/  FSETP.NEU.AND P0, PT, R6, RZ, PT ;  /* 0x000000ff0600720b */ /* 0x000fc80003f0d000 */
[----:B------:R-:W3:Y:S01]  /*11a0*/  SHFL.BFLY PT, R4, R15, 0x2, 0x1f ;  /* 0x0c401f000f047f89 */ /* 0x000ee200000e0000 */
[----:B-1----:R-:W-:Y:S01]  /*11b0*/  FMUL R5, R20, R5 ;  /* 0x0000000514057220 */ /* 0x002fe20000400000 */
[----:B0-----:R-:W-:-:S04]  /*11c0*/  FADD R9, R6, R7 ;  /* 0x0000000706097221 */ /* 0x001fc80000000000 */
[----:B------:R-:W-:Y:S01]  /*11d0*/  FSEL R5, R5, RZ, P0 ;  /* 0x000000ff05057208 */ /* 0x000fe20000000000 */
[C---:B------:R-:W-:Y:S01]  /*11e0*/  FMUL R8, R9.reuse, 0.25 ;  /* 0x3e80000009087820 */ /* 0x040fe20000400000 */
[C---:B------:R-:W-:Y:S01]  /*11f0*/  FSETP.GEU.AND P2, PT, |R9|.reuse, 1.175494350822287508e-38, PT ;  /* 0x008000000900780b */ /* 0x040fe20003f4e200 */
[----:B--2---:R-:W-:Y:S01]  /*1200*/  FADD R19, -R16, R19 ;  /* 0x0000001310137221 */ /* 0x004fe20000000100 */
[----:B------:R-:W-:-:S03]  /*1210*/  FSETP.GT.AND P0, PT, |R9|, 8.50705917302346158658e+37, PT ;  /* 0x7e8000000900780b */ /* 0x000fc60003f04200 */
[C---:B------:R-:W-:Y:S01]  /*1220*/  FMUL R17, R19.reuse, R19 ;  /* 0x0000001313117220 */ /* 0x040fe20000400000 */
[----:B------:R-:W-:Y:S01]  /*1230*/  FFMA R16, R19, R5, R16 ;  /* 0x0000000513107223 */ /* 0x000fe20000000010 */
[----:B------:R-:W-:Y:S01]  /*1240*/  FSEL R8, R8, R9, P0 ;  /* 0x0000000908087208 */ /* 0x000fe20000000000 */
[----:B---3--:R-:W-:Y:S01]  /*1250*/  FADD R4, R15, R4 ;  /* 0x000000040f047221 */ /* 0x008fe20000000000 */
[----:B------:R-:W-:Y:S02]  /*1260*/  FMUL R17, R0, R17 ;  /* 0x0000001100117220 */ /* 0x000fe40000400000 */
[----:B------:R-:W0:Y:S02]  /*1270*/  SHFL.BFLY PT, R15, R16, 0x1, 0x1f ;  /* 0x0c201f00100f7f89 */ /* 0x000e2400000e0000 */
[----:B------:R-:W-:Y:S01]  /*1280*/  @!P2 FMUL R8, R8, 16777216 ;  /* 0x4b8000000808a820 */ /* 0x000fe20000400000 */
[----:B------:R-:W-:Y:S01]  /*1290*/  FFMA R4, R5, R17, R4 ;  /* 0x0000001105047223 */ /* 0x000fe20000000004 */
[----:B------:R-:W-:Y:S01]  /*12a0*/  @P0 FMUL R7, R7, 0.25 ;  /* 0x3e80000007070820 */ /* 0x000fe20000400000 */
[----:B------:R-:W-:-:S03]  /*12b0*/  LOP3.LUT P0, RZ, R12, 0xf, RZ, 0xc0, !PT ;  /* 0x0000000f0cff7812 */ /* 0x000fc6000780c0ff */
[----:B------:R-:W1:Y:S01]  /*12c0*/  SHFL.BFLY PT, R5, R4, 0x1, 0x1f ;  /* 0x0c201f0004057f89 */ /* 0x000e6200000e0000 */
[----:B------:R-:W2:Y:S01]  /*12d0*/  MUFU.RCP R8, R8 ;  /* 0x0000000800087308 */ /* 0x000ea20000001000 */
[----:B------:R-:W-:Y:S01]  /*12e0*/  @!P2 FMUL R7, R7, 16777216 ;  /* 0x4b8000000707a820 */ /* 0x000fe20000400000 */
[----:B------:R-:W-:Y:S02]  /*12f0*/  FSETP.NEU.AND P2, PT, R9, RZ, PT ;  /* 0x000000ff0900720b */ /* 0x000fe40003f4d000 */
[----:B------:R-:W-:Y:S01]  /*1300*/  ISETP.LT.AND P0, PT, R12, 0x10, !P0 ;  /* 0x000000100c00780c */ /* 0x000fe20004701270 */
[----:B0-----:R-:W-:Y:S01]  /*1310*/  FADD R15, -R16, R15 ;  /* 0x0000000f100f7221 */ /* 0x001fe20000000100 */
[----:B--2---:R-:W-:-:S11]  /*1320*/  FMUL R7, R8, R7 ;  /* 0x0000000708077220 */ /* 0x004fd60000400000 */
[----:B------:R-:W-:Y:S01]  /*1330*/  @P0 STS [R12.X4+0x80], R9 ;  /* 0x000080090c000388 */ /* 0x000fe20000004800 */
[----:B------:R-:W-:Y:S01]  /*1340*/  FMUL R17, R15, R15 ;  /* 0x0000000f0f117220 */ /* 0x000fe20000400000 */
[----:B------:R-:W-:Y:S01]  /*1350*/  FSEL R7, R7, RZ, P2 ;  /* 0x000000ff07077208 */ /* 0x000fe20001000000 */
[----:B-1----:R-:W-:Y:S02]  /*1360*/  FADD R0, R4, R5 ;  /* 0x0000000504007221 */ /* 0x002fe40000000000 */
[----:B------:R-:W-:Y:S01]  /*1370*/  FMUL R17, R6, R17 ;  /* 0x0000001106117220 */ /* 0x000fe20000400000 */
[----:B------:R-:W-:Y:S01]  /*1380*/  MOV R5, 0x3a638e39 ;  /* 0x3a638e3900057802 */ /* 0x000fe20000000f00 */
[----:B------:R-:W-:Y:S02]  /*1390*/  FFMA R15, R15, R7, R16 ;  /* 0x000000070f0f7223 */ /* 0x000fe40000000010 */
[----:B------:R-:W-:-:S03]  /*13a0*/  FFMA R17, R7, R17, R0 ;  /* 0x0000001107117223 */ /* 0x000fc60000000000 */
[----:B------:R-:W-:Y:S04]  /*13b0*/  @P0 STS [R12.X4], R15 ;  /* 0x0000000f0c000388 */ /* 0x000fe80000004800 */
[----:B------:R-:W-:Y:S04]  /*13c0*/  @P0 STS [R12.X4+0x40], R17 ;  /* 0x000040110c000388 */ /* 0x000fe80000004800 */
[----:B------:R-:W-:Y:S01]  /*13d0*/  BAR.SYNC.DEFER_BLOCKING 0x0 ;  /* 0x0000000000007b1d */ /* 0x000fe20000010000 */
[----:B------:R-:W-:-:S05]  /*13e0*/  LOP3.LUT P0, RZ, R12, 0x1ff, RZ, 0xc0, !PT ;  /* 0x000001ff0cff7812 */ /* 0x000fca000780c0ff */
[----:B------:R-:W0:Y:S04]  /*13f0*/  LDS R0, [0x40] ;  /* 0x00004000ff007984 */ /* 0x000e280000000800 */
[----:B------:R-:W1:Y:S01]  /*1400*/  LDS R19, [RZ] ;  /* 0x00000000ff137984 */ /* 0x000e620000000800 */
[----:B0-----:R-:W-:Y:S01]  /*1410*/  FFMA R4, R0, R5, 9.9999999747524270788e-07 ;  /* 0x358637bd00047423 */ /* 0x001fe20000000005 */
[----:B------:R-:W-:-:S03]  /*1420*/  MOV R0, 0x4 ;  /* 0x0000000400007802 */ /* 0x000fc60000000f00 */
[----:B------:R0:W2:Y:S02]  /*1430*/  MUFU.RSQ R21, R4 ;  /* 0x0000000400157308 */ /* 0x0000a40000001400 */
[----:B------:R-:W-:-:S04]  /*1440*/  IMAD.WIDE R8, R13, R0, c[0x0][0x1a0] ;  /* 0x000068000d087625 */ /* 0x000fc800078e0200 */
[----:B------:R-:W-:Y:S01]  /*1450*/  IMAD.WIDE R12, R13, R0, c[0x0][0x160] ;  /* 0x000058000d0c7625 */ /* 0x000fe200078e0200 */
[----:B-1----:R1:W-:Y:S04]  /*1460*/  @!P0 STG.E [R8.64], R19 ;  /* 0x0000001308008986 */ /* 0x0023e8000c101904 */
[----:B------:R-:W-:Y:S01]  /*1470*/  BAR.SYNC.DEFER_BLOCKING 0x0 ;  /* 0x0000000000007b1d */ /* 0x000fe20000010000 */
[----:B------:R-:W-:Y:S01]  /*1480*/  CS2R R6, SRZ ;  /* 0x0000000000067805 */ /* 0x000fe2000001ff00 */
[----:B------:R-:W-:Y:S01]  /*1490*/  IMAD.WIDE R16, R10, R11, c[0x0][0x188] ;  /* 0x000062000a107625 */ /* 0x000fe200078e020b */
[----:B0-----:R-:W-:-:S03]  /*14a0*/  CS2R R4, SRZ ;  /* 0x0000000000047805 */ /* 0x001fc6000001ff00 */
[----:B------:R-:W-:Y:S01]  /*14b0*/  IMAD.WIDE R10, R10, R11, c[0x0][0x190] ;  /* 0x000064000a0a7625 */ /* 0x000fe200078e020b */
[----:B--2---:R0:W-:Y:S04]  /*14c0*/  @!P0 STG.E [R12.64], R21 ;  /* 0x000000150c008986 */ /* 0x0041e8000c101904 */
[----:B------:R-:W2:Y:S04]  /*14d0*/  @!P1 LDG.E.EF.64 R22, [R2.64] ;  /* 0x0000000402169981 */ /* 0x000ea8000c0e1b00 */
[----:B------:R-:W3:Y:S04]  /*14e0*/  @!P1 LDG.E.EL.64 R6, [R16.64] ;  /* 0x0000000410069981 */ /* 0x000ee8000c2e1b00 */
[----:B------:R4:W5:Y:S01]  /*14f0*/  @!P1 LDG.E.EL.64 R4, [R10.64] ;  /* 0x000000040a049981 */ /* 0x000962000c2e1b00 */
[----:B--2---:R-:W-:-:S02]  /*1500*/  SHF.L.U32 R2, R22, 0x10, RZ ;  /* 0x0000001016027819 */ /* 0x004fc400000006ff */
[----:B-1----:R-:W-:Y:S02]  /*1510*/  PRMT R8, R22, 0x7632, R8 ;  /* 0x0000763216087816 */ /* 0x002fe40000000008 */
[----:B0-----:R-:W-:Y:S01]  /*1520*/  SHF.L.U32 R12, R23, 0x10, RZ ;  /* 0x00000010170c7819 */ /* 0x001fe200000006ff */
[----:B------:R-:W-:Y:S01]  /*1530*/  FADD R2, -R19, R2 ;  /* 0x0000000213027221 */ /* 0x000fe20000000100 */
[----:B------:R-:W-:Y:S02]  /*1540*/  PRMT R9, R23, 0x7632, R9 ;  /* 0x0000763217097816 */ /* 0x000fe40000000009 */
[----:B------:R-:W-:Y:S01]  /*1550*/  SHF.L.U32 R8, R8, 0x10, RZ ;  /* 0x0000001008087819 */ /* 0x000fe200000006ff */
[----:B------:R-:W-:Y:S01]  /*1560*/  FADD R12, -R19, R12 ;  /* 0x0000000c130c7221 */ /* 0x000fe20000000100 */
[----:B----4-:R-:W-:Y:S01]  /*1570*/  FMUL R11, R21, R2 ;  /* 0x00000002150b7220 */ /* 0x010fe20000400000 */
[----:B------:R-:W-:Y:S02]  /*1580*/  SHF.L.U32 R18, R9, 0x10, RZ ;  /* 0x0000001009127819 */ /* 0x000fe400000006ff */
[C---:B---3--:R-:W-:Y:S01]  /*1590*/  PRMT R2, R6.reuse, 0x7632, R2 ;  /* 0x0000763206027816 */ /* 0x048fe20000000002 */
[----:B------:R-:W-:Y:S01]  /*15a0*/  FADD R8, -R19, R8 ;  /* 0x0000000813087221 */ /* 0x000fe20000000100 */
[----:B------:R-:W-:Y:S01]  /*15b0*/  PRMT R3, R7, 0x7632, R3 ;  /* 0x0000763207037816 */ /* 0x000fe20000000003 */
[----:B------:R-:W-:Y:S01]  /*15c0*/  FMUL R15, R21, R12 ;  /* 0x0000000c150f7220 */ /* 0x000fe20000400000 */
[----:B------:R-:W-:Y:S01]  /*15d0*/  SHF.L.U32 R10, R6, 0x10, RZ ;  /* 0x00000010060a7819 */ /* 0x000fe200000006ff */
[----:B------:R-:W-:Y:S01]  /*15e0*/  FADD R16, -R19, R18 ;  /* 0x0000001213107221 */ /* 0x000fe20000000100 */
[----:B------:R-:W-:Y:S01]  /*15f0*/  SHF.L.U32 R9, R7, 0x10, RZ ;  /* 0x0000001007097819 */ /* 0x000fe200000006ff */
[C---:B------:R-:W-:Y:S01]  /*1600*/  FMUL R13, R21.reuse, R8 ;  /* 0x00000008150d7220 */ /* 0x040fe20000400000 */
[----:B-----5:R-:W-:Y:S01]  /*1610*/  PRMT R6, R4, 0x7632, R6 ;  /* 0x0000763204067816 */ /* 0x020fe20000000006 */
[----:B------:R-:W-:Y:S01]  /*1620*/  FADD R10, R10, 1 ;  /* 0x3f8000000a0a7421 */ /* 0x000fe20000000000 */
[----:B------:R-:W-:Y:S01]  /*1630*/  SHF.L.U32 R7, R4, 0x10, RZ ;  /* 0x0000001004077819 */ /* 0x000fe200000006ff */
[----:B------:R-:W-:Y:S01]  /*1640*/  FMUL R16, R21, R16 ;  /* 0x0000001015107220 */ /* 0x000fe20000400000 */
[----:B------:R-:W-:-:S02]  /*1650*/  PRMT R4, R5, 0x7632, R4 ;  /* 0x0000763205047816 */ /* 0x000fc40000000004 */
[----:B------:R-:W-:Y:S02]  /*1660*/  SHF.L.U32 R12, R2, 0x10, RZ ;  /* 0x00000010020c7819 */ /* 0x000fe400000006ff */
[----:B------:R-:W-:Y:S01]  /*1670*/  SHF.L.U32 R17, R3, 0x10, RZ ;  /* 0x0000001003117819 */ /* 0x000fe200000006ff */
[----:B------:R-:W-:Y:S01]  /*1680*/  FADD R3, R9, 1 ;  /* 0x3f80000009037421 */ /* 0x000fe20000000000 */
[----:B------:R-:W-:Y:S01]  /*1690*/  SHF.L.U32 R8, R5, 0x10, RZ ;  /* 0x0000001005087819 */ /* 0x000fe200000006ff */
[----:B------:R-:W-:Y:S01]  /*16a0*/  FADD R12, R12, 1 ;  /* 0x3f8000000c0c7421 */ /* 0x000fe20000000000 */
[----:B------:R-:W-:Y:S01]  /*16b0*/  SHF.L.U32 R5, R6, 0x10, RZ ;  /* 0x0000001006057819 */ /* 0x000fe200000006ff */
[----:B------:R-:W-:Y:S01]  /*16c0*/  FADD R9, R17, 1 ;  /* 0x3f80000011097421 */ /* 0x000fe20000000000 */
[----:B------:R-:W-:Y:S01]  /*16d0*/  SHF.L.U32 R2, R4, 0x10, RZ ;  /* 0x0000001004027819 */ /* 0x000fe200000006ff */
[----:B------:R-:W-:Y:S01]  /*16e0*/  FFMA R4, R10, R11, R7 ;  /* 0x0000000b0a047223 */ /* 0x000fe20000000007 */
[----:B------:R-:W-:Y:S01]  /*16f0*/  FFMA R6, R3, R15, R8 ;  /* 0x0000000f03067223 */ /* 0x000fe20000000008 */
[----:B------:R-:W-:Y:S01]  /*1700*/  FFMA R5, R12, R13, R5 ;  /* 0x0000000d0c057223 */ /* 0x000fe20000000005 */
[----:B------:R-:W-:Y:S01]  /*1710*/  IMAD.WIDE R14, R14, R0, c[0x0][0x1a8] ;  /* 0x00006a000e0e7625 */ /* 0x000fe200078e0200 */
[----:B------:R-:W-:Y:S01]  /*1720*/  FFMA R7, R9, R16, R2 ;  /* 0x0000001009077223 */ /* 0x000fe20000000002 */
[----:B------:R-:W-:Y:S06]  /*1730*/  @P1 EXIT ;  /* 0x000000000000194d */ /* 0x000fec0003800000 */
[----:B------:R-:W-:Y:S01]  /*1740*/  STG.E.128 [R14.64], R4 ;  /* 0x000000040e007986 */ /* 0x000fe2000c101d04 */
[----:B------:R-:W-:Y:S05]  /*1750*/  EXIT ;  /* 0x000000000000794d */ /* 0x000fea0003800000 */
.L_x_0:
[----:B------:R-:W-:-:S00]  /*1760*/  BRA `(.L_x_0) ;  /* 0xfffffff000007947 */ /* 0x000fc0000383ffff */
[----:B------:R-:W-:-:S00]  /*1770*/  NOP ;  /* 0x0000000000007918 */ /* 0x000fc00000000000 */
        /* <DEDUP_REMOVED lines=8> */
.L_x_1:


//--------------------- .nv.global.init           --------------------------
	.section	.nv.global.init,"aw",@progbits
.nv.global.init:
	.type		_$_str,@object
	.size		_$_str,(.L_0 - _$_str)
_$_str:
        /*0000*/ 	.byte	0x5f, 0x5f, 0x43, 0x55, 0x44, 0x41, 0x5f, 0x46, 0x54, 0x5a, 0x00
.L_0:


//--------------------- .nv.shared.triton_red_fused__to_copy_add_mul_native_layer_norm_18 --------------------------
	.section	.nv.shared.triton_red_fused__to_copy_add_mul_native_layer_norm_18,"aw",@nobits
	.sectionflags	@""
	.align	16
